	.headerflags	@"EF_CUDA_TEXMODE_UNIFIED EF_CUDA_64BIT_ADDRESS EF_CUDA_ACCELERATORS EF_CUDA_SM90 EF_CUDA_VIRTUAL_SM(EF_CUDA_SM90)"
	.elftype	@"ET_EXEC"


//--------------------- .nv.info                  --------------------------
	.section	.nv.info,"",@"SHT_CUDA_INFO"
	.align	4


	//----- nvinfo : EIATTR_REGCOUNT
	.align		4
        /*0000*/ 	.byte	0x04, 0x2f
        /*0002*/ 	.short	(.L_1 - .L_0)
	.align		4
.L_0:
        /*0004*/ 	.word	index@(triton_poi_fused__prelu_kernel_add_mul_21)
        /*0008*/ 	.word	0x0000001c


	//----- nvinfo : EIATTR_MIN_STACK_SIZE
	.align		4
.L_1:
        /*000c*/ 	.byte	0x04, 0x12
        /*000e*/ 	.short	(.L_3 - .L_2)
	.align		4
.L_2:
        /*0010*/ 	.word	index@(triton_poi_fused__prelu_kernel_add_mul_21)
        /*0014*/ 	.word	0x00000000


	//----- nvinfo : EIATTR_FRAME_SIZE
	.align		4
.L_3:
        /*0018*/ 	.byte	0x04, 0x11
        /*001a*/ 	.short	(.L_5 - .L_4)
	.align		4
.L_4:
        /*001c*/ 	.word	index@(triton_poi_fused__prelu_kernel_add_mul_21)
        /*0020*/ 	.word	0x00000000


	//----- nvinfo : EIATTR_MIN_STACK_SIZE
	.align		4
.L_5:
        /*0024*/ 	.byte	0x04, 0x12
        /*0026*/ 	.short	(.L_7 - .L_6)
	.align		4
.L_6:
        /*0028*/ 	.word	index@(triton_poi_fused__prelu_kernel_add_mul_21)
        /*002c*/ 	.word	0x00000000
.L_7:


//--------------------- .nv.info.triton_poi_fused__prelu_kernel_add_mul_21 --------------------------
	.section	.nv.info.triton_poi_fused__prelu_kernel_add_mul_21,"",@"SHT_CUDA_INFO"
	.sectionflags	@""
	.align	4


	//----- nvinfo : EIATTR_CUDA_API_VERSION
	.align		4
        /*0000*/ 	.byte	0x04, 0x37
        /*0002*/ 	.short	(.L_9 - .L_8)
.L_8:
        /*0004*/ 	.word	0x0000007c


	//----- nvinfo : EIATTR_KPARAM_INFO
	.align		4
.L_9:
        /*0008*/ 	.byte	0x04, 0x17
        /*000a*/ 	.short	(.L_11 - .L_10)
.L_10:
        /*000c*/ 	.word	0x00000000
        /*0010*/ 	.short	0x0005
        /*0012*/ 	.short	0x0028
        /*0014*/ 	.byte	0x00, 0xf0, 0x11, 0x00


	//----- nvinfo : EIATTR_KPARAM_INFO
	.align		4
.L_11:
        /*0018*/ 	.byte	0x04, 0x17
        /*001a*/ 	.short	(.L_13 - .L_12)
.L_12:
        /*001c*/ 	.word	0x00000000
        /*0020*/ 	.short	0x0004
        /*0022*/ 	.short	0x0020
        /*0024*/ 	.byte	0x00, 0xf4, 0x21, 0x00


	//----- nvinfo : EIATTR_KPARAM_INFO
	.align		4
.L_13:
        /*0028*/ 	.byte	0x04, 0x17
        /*002a*/ 	.short	(.L_15 - .L_14)
.L_14:
        /*002c*/ 	.word	0x00000000
        /*0030*/ 	.short	0x0003
        /*0032*/ 	.short	0x0018
        /*0034*/ 	.byte	0x00, 0xf4, 0x21, 0x00


	//----- nvinfo : EIATTR_KPARAM_INFO
	.align		4
.L_15:
        /*0038*/ 	.byte	0x04, 0x17
        /*003a*/ 	.short	(.L_17 - .L_16)
.L_16:
        /*003c*/ 	.word	0x00000000
        /*0040*/ 	.short	0x0002
        /*0042*/ 	.short	0x0010
        /*0044*/ 	.byte	0x00, 0xf4, 0x21, 0x00


	//----- nvinfo : EIATTR_KPARAM_INFO
	.align		4
.L_17:
        /*0048*/ 	.byte	0x04, 0x17
        /*004a*/ 	.short	(.L_19 - .L_18)
.L_18:
        /*004c*/ 	.word	0x00000000
        /*0050*/ 	.short	0x0001
        /*0052*/ 	.short	0x0008
        /*0054*/ 	.byte	0x00, 0xf4, 0x21, 0x00


	//----- nvinfo : EIATTR_KPARAM_INFO
	.align		4
.L_19:
        /*0058*/ 	.byte	0x04, 0x17
        /*005a*/ 	.short	(.L_21 - .L_20)
.L_20:
        /*005c*/ 	.word	0x00000000
        /*0060*/ 	.short	0x0000
        /*0062*/ 	.short	0x0000
        /*0064*/ 	.byte	0x00, 0xf4, 0x21, 0x00


	//----- nvinfo : EIATTR_SPARSE_MMA_MASK
	.align		4
.L_21:
        /*0068*/ 	.byte	0x03, 0x50
        /*006a*/ 	.short	0x0000


	//----- nvinfo : EIATTR_MAXREG_COUNT
	.align		4
        /*006c*/ 	.byte	0x03, 0x1b
        /*006e*/ 	.short	0x00ff


	//----- nvinfo : EIATTR_EXIT_INSTR_OFFSETS
	.align		4
        /*0070*/ 	.byte	0x04, 0x1c
        /*0072*/ 	.short	(.L_23 - .L_22)


	//   ....[0]....
.L_22:
        /*0074*/ 	.word	0x00000870


	//----- nvinfo : EIATTR_REQNTID
	.align		4
.L_23:
        /*0078*/ 	.byte	0x04, 0x10
        /*007a*/ 	.short	(.L_25 - .L_24)
.L_24:
        /*007c*/ 	.word	0x00000080
        /*0080*/ 	.word	0x00000001
        /*0084*/ 	.word	0x00000001


	//----- nvinfo : EIATTR_CBANK_PARAM_SIZE
	.align		4
.L_25:
        /*0088*/ 	.byte	0x03, 0x19
        /*008a*/ 	.short	0x002c


	//----- nvinfo : EIATTR_PARAM_CBANK
	.align		4
        /*008c*/ 	.byte	0x04, 0x0a
        /*008e*/ 	.short	(.L_27 - .L_26)
	.align		4
.L_26:
        /*0090*/ 	.word	index@(.nv.constant0.triton_poi_fused__prelu_kernel_add_mul_21)
        /*0094*/ 	.short	0x0210
        /*0096*/ 	.short	0x002c


	//----- nvinfo : EIATTR_SW_WAR
	.align		4
.L_27:
        /*0098*/ 	.byte	0x04, 0x36
        /*009a*/ 	.short	(.L_29 - .L_28)
.L_28:
        /*009c*/ 	.word	0x00000008
.L_29:


//--------------------- .nv.callgraph             --------------------------
	.section	.nv.callgraph,"",@"SHT_CUDA_CALLGRAPH"
	.align	4
	.sectionentsize	8
	.align		4
        /*0000*/ 	.word	0x00000000
	.align		4
        /*0004*/ 	.word	0xffffffff
	.align		4
        /*0008*/ 	.word	0x00000000
	.align		4
        /*000c*/ 	.word	0xfffffffe
	.align		4
        /*0010*/ 	.word	0x00000000
	.align		4
        /*0014*/ 	.word	0xfffffffd
	.align		4
        /*0018*/ 	.word	0x00000000
	.align		4
        /*001c*/ 	.word	0xfffffffc


//--------------------- .text.triton_poi_fused__prelu_kernel_add_mul_21 --------------------------
	.section	.text.triton_poi_fused__prelu_kernel_add_mul_21,"ax",@progbits
	.sectionflags	@"SHF_BARRIERS=1"
	.align	128
        .global         triton_poi_fused__prelu_kernel_add_mul_21
        .type           triton_poi_fused__prelu_kernel_add_mul_21,@function
        .size           triton_poi_fused__prelu_kernel_add_mul_21,(.L_x_1 - triton_poi_fused__prelu_kernel_add_mul_21)
        .other          triton_poi_fused__prelu_kernel_add_mul_21,@"STO_CUDA_ENTRY STV_DEFAULT"
triton_poi_fused__prelu_kernel_add_mul_21:
.text.triton_poi_fused__prelu_kernel_add_mul_21:
[----:B------:R-:W-:Y:S01]  /*0000*/  LDC R1, c[0x0][0x28] ;  /* 0x00000a00ff017b82 */ /* 0x000fe20000000800 */
[----:B------:R-:W1:Y:S07]  /*0010*/  S2R R2, SR_TID.X ;  /* 0x0000000000027919 */ /* 0x000e6e0000002100 */
[----:B------:R-:W2:Y:S01]  /*0020*/  LDC.64 R4, c[0x0][0x220] ;  /* 0x00008800ff047b82 */ /* 0x000ea20000000a00 */
[----:B------:R-:W-:Y:S01]  /*0030*/  ULDC.64 UR6, c[0x0][0x208] ;  /* 0x0000820000067ab9 */ /* 0x000fe20000000a00 */
[----:B------:R-:W3:Y:S06]  /*0040*/  S2R R0, SR_CTAID.X ;  /* 0x0000000000007919 */ /* 0x000eec0000002500 */
[----:B------:R-:W4:Y:S08]  /*0050*/  LDC.64 R12, c[0x0][0x218] ;  /* 0x00008600ff0c7b82 */ /* 0x000f300000000a00 */
[----:B------:R-:W5:Y:S01]  /*0060*/  LDC.64 R18, c[0x0][0x228] ;  /* 0x00008a00ff127b82 */ /* 0x000f620000000a00 */
[----:B-1----:R-:W-:-:S02]  /*0070*/  SHF.L.U32 R3, R2, 0x2, RZ ;  /* 0x0000000202037819 */ /* 0x002fc400000006ff */
[----:B---3--:R-:W-:Y:S02]  /*0080*/  SHF.L.U32 R20, R0, 0x9, RZ ;  /* 0x0000000900147819 */ /* 0x008fe400000006ff */
[----:B------:R-:W-:Y:S02]  /*0090*/  SHF.R.S32.HI R0, RZ, 0x16, R0 ;  /* 0x00000016ff007819 */ /* 0x000fe40000011400 */
[----:B------:R-:W-:Y:S02]  /*00a0*/  LOP3.LUT R3, R3, 0x1fc, RZ, 0xc0, !PT ;  /* 0x000001fc03037812 */ /* 0x000fe400078ec0ff */
[----:B------:R-:W-:Y:S02]  /*00b0*/  SGXT R0, R0, 0x1 ;  /* 0x000000010000781a */ /* 0x000fe40000000200 */
[----:B------:R-:W-:-:S04]  /*00c0*/  LOP3.LUT R17, R20, R3, RZ, 0xfc, !PT ;  /* 0x0000000314117212 */ /* 0x000fc800078efcff */
[CC--:B------:R-:W-:Y:S02]  /*00d0*/  LEA.HI R6, R0.reuse, R17.reuse, RZ, 0x6 ;  /* 0x0000001100067211 */ /* 0x0c0fe400078f30ff */
[----:B------:R-:W-:Y:S02]  /*00e0*/  LEA.HI R7, R0, R17, RZ, 0xe ;  /* 0x0000001100077211 */ /* 0x000fe400078f70ff */
[----:B------:R-:W-:Y:S02]  /*00f0*/  LOP3.LUT R6, R6, 0xffffffc0, RZ, 0xc0, !PT ;  /* 0xffffffc006067812 */ /* 0x000fe400078ec0ff */
[----:B------:R-:W-:Y:S02]  /*0100*/  SHF.R.S32.HI R8, RZ, 0xe, R7 ;  /* 0x0000000eff087819 */ /* 0x000fe40000011407 */
[----:B------:R-:W-:-:S05]  /*0110*/  IADD3 R15, R17, -R6, RZ ;  /* 0x80000006110f7210 */ /* 0x000fca0007ffe0ff */
[----:B------:R-:W-:Y:S02]  /*0120*/  IMAD R7, R8, 0x40, R15 ;  /* 0x0000004008077824 */ /* 0x000fe400078e020f */
[----:B------:R-:W1:Y:S02]  /*0130*/  LDC.64 R8, c[0x0][0x210] ;  /* 0x00008400ff087b82 */ /* 0x000e640000000a00 */
[----:B--2---:R-:W-:-:S06]  /*0140*/  IMAD.WIDE R4, R7, 0x4, R4 ;  /* 0x0000000407047825 */ /* 0x004fcc00078e0204 */
[----:B------:R-:W2:Y:S01]  /*0150*/  LDG.E.EL.128 R4, desc[UR6][R4.64] ;  /* 0x0000000604047981 */ /* 0x000ea2000c2e1d00 */
[----:B----4-:R-:W-:-:S06]  /*0160*/  IMAD.WIDE R12, R15, 0x4, R12 ;  /* 0x000000040f0c7825 */ /* 0x010fcc00078e020c */
[----:B------:R-:W3:Y:S01]  /*0170*/  LDG.E.EL.128 R12, desc[UR6][R12.64] ;  /* 0x000000060c0c7981 */ /* 0x000ee2000c2e1d00 */
[----:B-1----:R-:W-:-:S06]  /*0180*/  IMAD.WIDE R8, R17, 0x4, R8 ;  /* 0x0000000411087825 */ /* 0x002fcc00078e0208 */
[----:B------:R-:W4:Y:S01]  /*0190*/  LDG.E.128 R8, desc[UR6][R8.64] ;  /* 0x0000000608087981 */ /* 0x000f22000c1e1d00 */
[----:B-----5:R-:W-:-:S06]  /*01a0*/  IMAD.WIDE R18, R17, 0x4, R18 ;  /* 0x0000000411127825 */ /* 0x020fcc00078e0212 */
[----:B------:R-:W5:Y:S01]  /*01b0*/  LDG.E.128 R16, desc[UR6][R18.64] ;  /* 0x0000000612107981 */ /* 0x000f62000c1e1d00 */
[----:B------:R-:W1:Y:S01]  /*01c0*/  S2UR UR5, SR_CgaCtaId ;  /* 0x00000000000579c3 */ /* 0x000e620000008800 */
[----:B------:R-:W-:Y:S02]  /*01d0*/  UMOV UR4, 0x400 ;  /* 0x0000040000047882 */ /* 0x000fe40000000000 */
[----:B-1----:R-:W-:Y:S01]  /*01e0*/  UPRMT UR4, UR5, 0x654, UR4 ;  /* 0x0000065405047896 */ /* 0x002fe20008000004 */
[----:B--2---:R-:W-:Y:S01]  /*01f0*/  FADD R6, RZ, -R6 ;  /* 0x80000006ff067221 */ /* 0x004fe20000000000 */
[----:B------:R-:W-:Y:S01]  /*0200*/  FADD R21, RZ, -R4 ;  /* 0x80000004ff157221 */ /* 0x000fe20000000000 */
[----:B------:R-:W-:Y:S01]  /*0210*/  FADD R7, RZ, -R7 ;  /* 0x80000007ff077221 */ /* 0x000fe20000000000 */
[----:B------:R-:W-:Y:S01]  /*0220*/  FADD R5, RZ, -R5 ;  /* 0x80000005ff057221 */ /* 0x000fe20000000000 */
[----:B------:R-:W-:Y:S01]  /*0230*/  FMUL R22, R6, 1.4426950216293334961 ;  /* 0x3fb8aa3b06167820 */ /* 0x000fe20000400000 */
[----:B------:R-:W-:Y:S01]  /*0240*/  FMUL R21, R21, 1.4426950216293334961 ;  /* 0x3fb8aa3b15157820 */ /* 0x000fe20000400000 */
[----:B------:R-:W-:Y:S01]  /*0250*/  FMUL R23, R7, 1.4426950216293334961 ;  /* 0x3fb8aa3b07177820 */ /* 0x000fe20000400000 */
[----:B------:R-:W-:-:S02]  /*0260*/  FMUL R5, R5, 1.4426950216293334961 ;  /* 0x3fb8aa3b05057820 */ /* 0x000fc40000400000 */
[----:B------:R-:W-:Y:S02]  /*0270*/  FSETP.GEU.AND P2, PT, R22, -126, PT ;  /* 0xc2fc00001600780b */ /* 0x000fe40003f4e000 */
[----:B------:R-:W-:Y:S02]  /*0280*/  FSETP.GEU.AND P0, PT, R21, -126, PT ;  /* 0xc2fc00001500780b */ /* 0x000fe40003f0e000 */
[----:B------:R-:W-:Y:S02]  /*0290*/  FSETP.GEU.AND P4, PT, R23, -126, PT ;  /* 0xc2fc00001700780b */ /* 0x000fe40003f8e000 */
[----:B------:R-:W-:-:S07]  /*02a0*/  FSETP.GEU.AND P1, PT, R5, -126, PT ;  /* 0xc2fc00000500780b */ /* 0x000fce0003f2e000 */
[----:B------:R-:W-:Y:S02]  /*02b0*/  @!P2 FMUL R22, R22, 0.5 ;  /* 0x3f0000001616a820 */ /* 0x000fe40000400000 */
[----:B------:R-:W-:Y:S02]  /*02c0*/  @!P0 FMUL R21, R21, 0.5 ;  /* 0x3f00000015158820 */ /* 0x000fe40000400000 */
[----:B------:R-:W-:Y:S01]  /*02d0*/  @!P4 FMUL R23, R23, 0.5 ;  /* 0x3f0000001717c820 */ /* 0x000fe20000400000 */
[----:B------:R-:W1:Y:S01]  /*02e0*/  MUFU.EX2 R7, R22 ;  /* 0x0000001600077308 */ /* 0x000e620000000800 */
[----:B------:R-:W-:-:S07]  /*02f0*/  @!P1 FMUL R5, R5, 0.5 ;  /* 0x3f00000005059820 */ /* 0x000fce0000400000 */
[----:B------:R-:W2:Y:S08]  /*0300*/  MUFU.EX2 R4, R21 ;  /* 0x0000001500047308 */ /* 0x000eb00000000800 */
[----:B------:R-:W3:Y:S08]  /*0310*/  MUFU.EX2 R24, R23 ;  /* 0x0000001700187308 */ /* 0x000ef00000000800 */
[----:B------:R-:W4:Y:S01]  /*0320*/  MUFU.EX2 R6, R5 ;  /* 0x0000000500067308 */ /* 0x000f220000000800 */
[----:B-1----:R-:W-:Y:S01]  /*0330*/  @!P2 FMUL R7, R7, R7 ;  /* 0x000000070707a220 */ /* 0x002fe20000400000 */
[----:B--2---:R-:W-:Y:S01]  /*0340*/  @!P0 FMUL R4, R4, R4 ;  /* 0x0000000404048220 */ /* 0x004fe20000400000 */
[----:B0--3--:R-:W-:-:S02]  /*0350*/  @!P4 FMUL R24, R24, R24 ;  /* 0x000000181818c220 */ /* 0x009fc40000400000 */
[----:B------:R-:W-:Y:S01]  /*0360*/  FADD R7, R7, 1 ;  /* 0x3f80000007077421 */ /* 0x000fe20000000000 */
[----:B------:R-:W-:Y:S01]  /*0370*/  FADD R25, R4, 1 ;  /* 0x3f80000004197421 */ /* 0x000fe20000000000 */
[----:B------:R-:W-:Y:S01]  /*0380*/  FADD R24, R24, 1 ;  /* 0x3f80000018187421 */ /* 0x000fe20000000000 */
[----:B----4-:R-:W-:Y:S02]  /*0390*/  @!P1 FMUL R6, R6, R6 ;  /* 0x0000000606069220 */ /* 0x010fe40000400000 */
[----:B------:R-:W-:Y:S02]  /*03a0*/  FSETP.GT.AND P1, PT, R7, 8.50705917302346158658e+37, PT ;  /* 0x7e8000000700780b */ /* 0x000fe40003f24000 */
[----:B------:R-:W-:Y:S01]  /*03b0*/  FADD R6, R6, 1 ;  /* 0x3f80000006067421 */ /* 0x000fe20000000000 */
[----:B------:R-:W-:Y:S02]  /*03c0*/  FSETP.GT.AND P3, PT, R25, 8.50705917302346158658e+37, PT ;  /* 0x7e8000001900780b */ /* 0x000fe40003f64000 */
[----:B------:R-:W-:-:S02]  /*03d0*/  FSETP.GT.AND P0, PT, R24, 8.50705917302346158658e+37, PT ;  /* 0x7e8000001800780b */ /* 0x000fc40003f04000 */
[----:B------:R-:W-:Y:S02]  /*03e0*/  FSETP.GT.AND P2, PT, R6, 8.50705917302346158658e+37, PT ;  /* 0x7e8000000600780b */ /* 0x000fe40003f44000 */
[----:B------:R-:W-:-:S04]  /*03f0*/  FSETP.GT.AND P6, PT, R8, RZ, PT ;  /* 0x000000ff0800720b */ /* 0x000fc80003fc4000 */
[----:B------:R-:W-:Y:S01]  /*0400*/  @P1 FMUL R7, R7, 0.25 ;  /* 0x3e80000007071820 */ /* 0x000fe20000400000 */
[----:B------:R-:W-:Y:S02]  /*0410*/  FSETP.GT.AND P4, PT, R10, RZ, PT ;  /* 0x000000ff0a00720b */ /* 0x000fe40003f84000 */
[----:B------:R-:W-:Y:S02]  /*0420*/  @P3 FMUL R25, R25, 0.25 ;  /* 0x3e80000019193820 */ /* 0x000fe40000400000 */
[----:B------:R-:W-:Y:S01]  /*0430*/  @P0 FMUL R24, R24, 0.25 ;  /* 0x3e80000018180820 */ /* 0x000fe20000400000 */
[----:B------:R-:W-:Y:S01]  /*0440*/  FSETP.GT.AND P5, PT, R9, RZ, PT ;  /* 0x000000ff0900720b */ /* 0x000fe20003fa4000 */
[----:B------:R-:W-:Y:S01]  /*0450*/  @P2 FMUL R6, R6, 0.25 ;  /* 0x3e80000006062820 */ /* 0x000fe20000400000 */
[----:B------:R-:W0:Y:S01]  /*0460*/  MUFU.RCP R7, R7 ;  /* 0x0000000700077308 */ /* 0x000e220000001000 */
[----:B------:R-:W-:Y:S01]  /*0470*/  HFMA2.MMA R21, -RZ, RZ, 1.625, 0 ;  /* 0x3e800000ff157435 */ /* 0x000fe200000001ff */
[----:B------:R-:W-:Y:S01]  /*0480*/  @!P6 FMUL R8, R8, R12 ;  /* 0x0000000c0808e220 */ /* 0x000fe20000400000 */
[----:B------:R-:W-:-:S05]  /*0490*/  FSETP.GT.AND P6, PT, R11, RZ, PT ;  /* 0x000000ff0b00720b */ /* 0x000fca0003fc4000 */
[----:B------:R-:W1:Y:S08]  /*04a0*/  MUFU.RCP R25, R25 ;  /* 0x0000001900197308 */ /* 0x000e700000001000 */
[----:B------:R2:W3:Y:S08]  /*04b0*/  MUFU.RCP R5, R6 ;  /* 0x0000000600057308 */ /* 0x0004f00000001000 */
[----:B------:R-:W4:Y:S01]  /*04c0*/  MUFU.RCP R24, R24 ;  /* 0x0000001800187308 */ /* 0x000f220000001000 */
[----:B------:R-:W5:Y:S01]  /*04d0*/  S2R R4, SR_TID.X ;  /* 0x0000000000047919 */ /* 0x000f620000002100 */
[----:B------:R-:W-:Y:S01]  /*04e0*/  @!P4 FMUL R10, R10, R14 ;  /* 0x0000000e0a0ac220 */ /* 0x000fe20000400000 */
[----:B------:R-:W-:Y:S01]  /*04f0*/  @!P5 FMUL R9, R9, R13 ;  /* 0x0000000d0909d220 */ /* 0x000fe20000400000 */
[----:B------:R-:W-:-:S02]  /*0500*/  FSEL R14, R21, 1, P1 ;  /* 0x3f800000150e7808 */ /* 0x000fc40000800000 */
[C---:B--2---:R-:W-:Y:S02]  /*0510*/  FSEL R6, R21.reuse, 1, P3 ;  /* 0x3f80000015067808 */ /* 0x044fe40001800000 */
[C---:B------:R-:W-:Y:S02]  /*0520*/  FSEL R12, R21.reuse, 1, P2 ;  /* 0x3f800000150c7808 */ /* 0x040fe40001000000 */
[----:B------:R-:W-:Y:S01]  /*0530*/  FSEL R13, R21, 1, P0 ;  /* 0x3f800000150d7808 */ /* 0x000fe20000000000 */
[----:B0-----:R-:W-:Y:S01]  /*0540*/  FMUL R7, R7, R14 ;  /* 0x0000000e07077220 */ /* 0x001fe20000400000 */
[----:B------:R-:W-:Y:S01]  /*0550*/  @!P6 FMUL R11, R11, R15 ;  /* 0x0000000f0b0be220 */ /* 0x000fe20000400000 */
[----:B-1----:R-:W-:Y:S01]  /*0560*/  FMUL R25, R25, R6 ;  /* 0x0000000619197220 */ /* 0x002fe20000400000 */
[----:B---3--:R-:W-:Y:S01]  /*0570*/  FMUL R12, R5, R12 ;  /* 0x0000000c050c7220 */ /* 0x008fe20000400000 */
[----:B----4-:R-:W-:Y:S01]  /*0580*/  FMUL R24, R24, R13 ;  /* 0x0000000d18187220 */ /* 0x010fe20000400000 */
[----:B-----5:R-:W-:Y:S01]  /*0590*/  FFMA R18, R10, R7, R18 ;  /* 0x000000070a127223 */ /* 0x020fe20000000012 */
[----:B------:R-:W-:Y:S01]  /*05a0*/  FFMA R16, R8, R25, R16 ;  /* 0x0000001908107223 */ /* 0x000fe20000000010 */
[----:B------:R-:W-:Y:S01]  /*05b0*/  FFMA R17, R9, R12, R17 ;  /* 0x0000000c09117223 */ /* 0x000fe20000000011 */
[----:B------:R-:W-:Y:S01]  /*05c0*/  FFMA R19, R11, R24, R19 ;  /* 0x000000180b137223 */ /* 0x000fe20000000013 */
[----:B------:R-:W-:-:S05]  /*05d0*/  LEA R10, R3, UR4, 0x2 ;  /* 0x00000004030a7c11 */ /* 0x000fca000f8e10ff */
[----:B------:R0:W-:Y:S01]  /*05e0*/  STS.128 [R10], R16 ;  /* 0x000000100a007388 */ /* 0x0001e20000000c00 */
[----:B------:R-:W-:-:S04]  /*05f0*/  LOP3.LUT R4, R4, 0x7f, RZ, 0xc0, !PT ;  /* 0x0000007f04047812 */ /* 0x000fc800078ec0ff */
[----:B------:R-:W-:Y:S01]  /*0600*/  LEA R21, R4, UR4, 0x2 ;  /* 0x0000000404157c11 */ /* 0x000fe2000f8e10ff */
[----:B------:R-:W-:Y:S01]  /*0610*/  BAR.SYNC.DEFER_BLOCKING 0x0 ;  /* 0x0000000000007b1d */ /* 0x000fe20000010000 */
[----:B------:R-:W-:-:S07]  /*0620*/  LOP3.LUT R9, R20, 0x7f, R2, 0xf8, !PT ;  /* 0x0000007f14097812 */ /* 0x000fce00078ef802 */
[----:B------:R-:W1:Y:S01]  /*0630*/  LDC.64 R2, c[0x0][0x230] ;  /* 0x00008c00ff027b82 */ /* 0x000e620000000a00 */
[----:B------:R-:W-:Y:S01]  /*0640*/  LOP3.LUT R11, R9, 0x80, RZ, 0xfc, !PT ;  /* 0x00000080090b7812 */ /* 0x000fe200078efcff */
[----:B------:R-:W2:Y:S04]  /*0650*/  LDS R7, [R21] ;  /* 0x0000000015077984 */ /* 0x000ea80000000800 */
[----:B------:R-:W3:Y:S04]  /*0660*/  LDS R6, [R21+0x200] ;  /* 0x0002000015067984 */ /* 0x000ee80000000800 */
[----:B------:R-:W4:Y:S04]  /*0670*/  LDS R5, [R21+0x400] ;  /* 0x0004000015057984 */ /* 0x000f280000000800 */
[----:B------:R-:W5:Y:S01]  /*0680*/  LDS R4, [R21+0x600] ;  /* 0x0006000015047984 */ /* 0x000f620000000800 */
[----:B------:R-:W-:-:S02]  /*0690*/  LEA.HI R8, R0, R9, RZ, 0x6 ;  /* 0x0000000900087211 */ /* 0x000fc400078f30ff */
[C---:B------:R-:W-:Y:S02]  /*06a0*/  LOP3.LUT R13, R9.reuse, 0x100, RZ, 0xfc, !PT ;  /* 0x00000100090d7812 */ /* 0x040fe400078efcff */
[----:B------:R-:W-:Y:S02]  /*06b0*/  LOP3.LUT R15, R9, 0x180, RZ, 0xfc, !PT ;  /* 0x00000180090f7812 */ /* 0x000fe400078efcff */
[----:B------:R-:W-:Y:S02]  /*06c0*/  LEA.HI R12, R0, R11, RZ, 0x6 ;  /* 0x0000000b000c7211 */ /* 0x000fe400078f30ff */
[----:B0-----:R-:W-:Y:S02]  /*06d0*/  LOP3.LUT R10, R8, 0xfffffec0, RZ, 0xc0, !PT ;  /* 0xfffffec0080a7812 */ /* 0x001fe400078ec0ff */
[C---:B------:R-:W-:Y:S02]  /*06e0*/  LEA.HI R16, R0.reuse, R13, RZ, 0x6 ;  /* 0x0000000d00107211 */ /* 0x040fe400078f30ff */
[----:B------:R-:W-:-:S02]  /*06f0*/  LEA.HI R17, R0, R15, RZ, 0x6 ;  /* 0x0000000f00117211 */ /* 0x000fc400078f30ff */
[----:B------:R-:W-:Y:S02]  /*0700*/  LOP3.LUT R14, R12, 0xffffffc0, RZ, 0xc0, !PT ;  /* 0xffffffc00c0e7812 */ /* 0x000fe400078ec0ff */
[----:B------:R-:W-:Y:S02]  /*0710*/  IADD3 R9, R9, -R10, RZ ;  /* 0x8000000a09097210 */ /* 0x000fe40007ffe0ff */
[----:B------:R-:W-:Y:S02]  /*0720*/  LOP3.LUT R0, R16, 0xffffffc0, RZ, 0xc0, !PT ;  /* 0xffffffc010007812 */ /* 0x000fe400078ec0ff */
[----:B------:R-:W-:Y:S02]  /*0730*/  LOP3.LUT R10, R17, 0xffffffc0, RZ, 0xc0, !PT ;  /* 0xffffffc0110a7812 */ /* 0x000fe400078ec0ff */
[----:B------:R-:W-:Y:S01]  /*0740*/  SHF.R.S32.HI R8, RZ, 0x6, R8 ;  /* 0x00000006ff087819 */ /* 0x000fe20000011408 */
[----:B------:R-:W-:Y:S01]  /*0750*/  IMAD.IADD R11, R11, 0x1, -R14 ;  /* 0x000000010b0b7824 */ /* 0x000fe200078e0a0e */
[----:B------:R-:W-:-:S02]  /*0760*/  SHF.R.S32.HI R12, RZ, 0x6, R12 ;  /* 0x00000006ff0c7819 */ /* 0x000fc4000001140c */
[----:B------:R-:W-:Y:S02]  /*0770*/  IADD3 R13, R13, -R0, RZ ;  /* 0x800000000d0d7210 */ /* 0x000fe40007ffe0ff */
[----:B------:R-:W-:Y:S02]  /*0780*/  SHF.R.S32.HI R16, RZ, 0x6, R16 ;  /* 0x00000006ff107819 */ /* 0x000fe40000011410 */
[----:B------:R-:W-:Y:S02]  /*0790*/  IADD3 R10, R15, -R10, RZ ;  /* 0x8000000a0f0a7210 */ /* 0x000fe40007ffe0ff */
[----:B------:R-:W-:Y:S01]  /*07a0*/  SHF.R.S32.HI R17, RZ, 0x6, R17 ;  /* 0x00000006ff117819 */ /* 0x000fe20000011411 */
[----:B------:R-:W-:Y:S02]  /*07b0*/  IMAD R9, R8, 0x83, R9 ;  /* 0x0000008308097824 */ /* 0x000fe400078e0209 */
[----:B------:R-:W-:Y:S02]  /*07c0*/  IMAD R11, R12, 0x83, R11 ;  /* 0x000000830c0b7824 */ /* 0x000fe400078e020b */
[----:B------:R-:W-:-:S02]  /*07d0*/  IMAD R13, R16, 0x83, R13 ;  /* 0x00000083100d7824 */ /* 0x000fc400078e020d */
[----:B------:R-:W-:Y:S02]  /*07e0*/  IMAD R17, R17, 0x83, R10 ;  /* 0x0000008311117824 */ /* 0x000fe400078e020a */
[----:B-1----:R-:W-:-:S04]  /*07f0*/  IMAD.WIDE R8, R9, 0x4, R2 ;  /* 0x0000000409087825 */ /* 0x002fc800078e0202 */
[--C-:B------:R-:W-:Y:S01]  /*0800*/  IMAD.WIDE R10, R11, 0x4, R2.reuse ;  /* 0x000000040b0a7825 */ /* 0x100fe200078e0202 */
[----:B--2---:R-:W-:Y:S03]  /*0810*/  STG.E desc[UR6][R8.64], R7 ;  /* 0x0000000708007986 */ /* 0x004fe6000c101906 */
[--C-:B------:R-:W-:Y:S01]  /*0820*/  IMAD.WIDE R12, R13, 0x4, R2.reuse ;  /* 0x000000040d0c7825 */ /* 0x100fe200078e0202 */
[----:B---3--:R-:W-:Y:S03]  /*0830*/  STG.E desc[UR6][R10.64], R6 ;  /* 0x000000060a007986 */ /* 0x008fe6000c101906 */
[----:B------:R-:W-:Y:S01]  /*0840*/  IMAD.WIDE R2, R17, 0x4, R2 ;  /* 0x0000000411027825 */ /* 0x000fe200078e0202 */
[----:B----4-:R-:W-:Y:S04]  /*0850*/  STG.E desc[UR6][R12.64], R5 ;  /* 0x000000050c007986 */ /* 0x010fe8000c101906 */
[----:B-----5:R-:W-:Y:S01]  /*0860*/  STG.E desc[UR6][R2.64], R4 ;  /* 0x0000000402007986 */ /* 0x020fe2000c101906 */
[----:B------:R-:W-:Y:S05]  /*0870*/  EXIT ;  /* 0x000000000000794d */ /* 0x000fea0003800000 */
.L_x_0:
[----:B------:R-:W-:-:S00]  /*0880*/  BRA `(.L_x_0) ;  /* 0xfffffffc00fc7947 */ /* 0x000fc0000383ffff */
[----:B------:R-:W-:-:S00]  /*0890*/  NOP ;  /* 0x0000000000007918 */ /* 0x000fc00000000000 */
        /* <DEDUP_REMOVED lines=14> */
.L_x_1:


//--------------------- .nv.shared.triton_poi_fused__prelu_kernel_add_mul_21 --------------------------
	.section	.nv.shared.triton_poi_fused__prelu_kernel_add_mul_21,"aw",@nobits
	.sectionflags	@""
	.align	16
	.zero		1024


//--------------------- .nv.constant0.triton_poi_fused__prelu_kernel_add_mul_21 --------------------------
	.section	.nv.constant0.triton_poi_fused__prelu_kernel_add_mul_21,"a",@progbits
	.sectionflags	@""
	.align	4
.nv.constant0.triton_poi_fused__prelu_kernel_add_mul_21:
	.zero		572
